//
// Generated by NVIDIA NVVM Compiler
//
// Compiler Build ID: CL-36424714
// Cuda compilation tools, release 13.0, V13.0.88
// Based on NVVM 20.0.0
//

.version 9.0
.target sm_100
.address_size 64

	// .globl	_Z12findPasswordPcS_S_Pb

.visible .entry _Z12findPasswordPcS_S_Pb(
	.param .u64 .ptr .align 1 _Z12findPasswordPcS_S_Pb_param_0,
	.param .u64 .ptr .align 1 _Z12findPasswordPcS_S_Pb_param_1,
	.param .u64 .ptr .align 1 _Z12findPasswordPcS_S_Pb_param_2,
	.param .u64 .ptr .align 1 _Z12findPasswordPcS_S_Pb_param_3
)
{
	.local .align 4 .b8 	__local_depot0[4];
	.reg .b64 	%SP;
	.reg .b64 	%SPL;
	.reg .pred 	%p<33>;
	.reg .b16 	%rs<88>;
	.reg .b32 	%r<16>;
	.reg .b64 	%rd<22>;

	mov.u64 	%SPL, __local_depot0;
	ld.param.u64 	%rd4, [_Z12findPasswordPcS_S_Pb_param_0];
	ld.param.u64 	%rd5, [_Z12findPasswordPcS_S_Pb_param_1];
	ld.param.u64 	%rd6, [_Z12findPasswordPcS_S_Pb_param_2];
	ld.param.u64 	%rd3, [_Z12findPasswordPcS_S_Pb_param_3];
	cvta.to.global.u64 	%rd1, %rd6;
	cvta.to.global.u64 	%rd7, %rd5;
	cvta.to.global.u64 	%rd8, %rd4;
	add.u64 	%rd2, %SPL, 0;
	mov.u32 	%r3, %ctaid.x;
	cvt.u64.u32 	%rd10, %r3;
	add.s64 	%rd11, %rd8, %rd10;
	ld.global.u8 	%rs1, [%rd11];
	mov.u32 	%r4, %ctaid.y;
	cvt.u64.u32 	%rd12, %r4;
	add.s64 	%rd13, %rd8, %rd12;
	ld.global.u8 	%rs2, [%rd13];
	mov.u32 	%r5, %tid.x;
	cvt.u64.u32 	%rd14, %r5;
	add.s64 	%rd15, %rd7, %rd14;
	ld.global.u8 	%rs3, [%rd15];
	mov.u32 	%r6, %tid.y;
	cvt.u64.u32 	%rd16, %r6;
	add.s64 	%rd17, %rd7, %rd16;
	ld.global.u8 	%rs4, [%rd17];
	cvt.u32.u16 	%r7, %rs4;
	cvt.u32.u16 	%r8, %rs3;
	prmt.b32 	%r9, %r8, %r7, 0x3340U;
	cvt.u32.u16 	%r10, %rs2;
	cvt.u32.u16 	%r11, %rs1;
	prmt.b32 	%r12, %r11, %r10, 0x3340U;
	prmt.b32 	%r13, %r12, %r9, 0x5410U;
	st.local.u32 	[%rd2], %r13;
	add.s16 	%rs10, %rs1, 2;
	cvt.s16.s8 	%rs11, %rs10;
	add.s16 	%rs12, %rs1, -2;
	cvt.s16.s8 	%rs5, %rs12;
	add.s16 	%rs13, %rs1, 1;
	cvt.s16.s8 	%rs6, %rs13;
	add.s16 	%rs14, %rs2, 3;
	cvt.s16.s8 	%rs7, %rs14;
	add.s16 	%rs15, %rs2, -3;
	cvt.s16.s8 	%rs8, %rs15;
	add.s16 	%rs16, %rs2, -1;
	cvt.s16.s8 	%rs9, %rs16;
	setp.gt.s16 	%p1, %rs11, 122;
	add.s16 	%rs17, %rs1, -23;
	setp.lt.s16 	%p2, %rs11, 97;
	sub.s16 	%rs18, -64, %rs1;
	selp.b16 	%rs19, %rs18, %rs10, %p2;
	selp.b16 	%rs20, %rs17, %rs19, %p1;
	and.b16  	%rs21, %rs20, 255;
	ld.global.u8 	%rs22, [%rd1];
	setp.ne.s16 	%p3, %rs21, %rs22;
	@%p3 bra 	$L__BB0_13;
	ld.global.u8 	%rs23, [%rd1+1];
	sub.s16 	%rs24, -60, %rs1;
	setp.lt.s16 	%p4, %rs5, 97;
	selp.b16 	%rs25, %rs24, %rs5, %p4;
	add.s16 	%rs26, %rs1, -27;
	setp.gt.s16 	%p5, %rs5, 122;
	selp.b16 	%rs27, %rs26, %rs25, %p5;
	and.b16  	%rs28, %rs27, 255;
	setp.ne.s16 	%p6, %rs28, %rs23;
	@%p6 bra 	$L__BB0_13;
	ld.global.u8 	%rs29, [%rd1+2];
	sub.s16 	%rs30, -63, %rs1;
	setp.lt.s16 	%p7, %rs6, 97;
	selp.b16 	%rs31, %rs30, %rs6, %p7;
	add.s16 	%rs32, %rs1, -24;
	setp.gt.s16 	%p8, %rs6, 122;
	selp.b16 	%rs33, %rs32, %rs31, %p8;
	and.b16  	%rs34, %rs33, 255;
	setp.ne.s16 	%p9, %rs34, %rs29;
	@%p9 bra 	$L__BB0_13;
	ld.global.u8 	%rs35, [%rd1+3];
	sub.s16 	%rs36, -65, %rs2;
	setp.lt.s16 	%p10, %rs7, 97;
	selp.b16 	%rs37, %rs36, %rs7, %p10;
	add.s16 	%rs38, %rs2, -22;
	setp.gt.s16 	%p11, %rs7, 122;
	selp.b16 	%rs39, %rs38, %rs37, %p11;
	and.b16  	%rs40, %rs39, 255;
	setp.ne.s16 	%p12, %rs40, %rs35;
	@%p12 bra 	$L__BB0_13;
	ld.global.u8 	%rs41, [%rd1+4];
	sub.s16 	%rs42, -59, %rs2;
	setp.lt.s16 	%p13, %rs8, 97;
	selp.b16 	%rs43, %rs42, %rs8, %p13;
	add.s16 	%rs44, %rs2, -28;
	setp.gt.s16 	%p14, %rs8, 122;
	selp.b16 	%rs45, %rs44, %rs43, %p14;
	and.b16  	%rs46, %rs45, 255;
	setp.ne.s16 	%p15, %rs46, %rs41;
	@%p15 bra 	$L__BB0_13;
	ld.global.u8 	%rs47, [%rd1+5];
	sub.s16 	%rs48, -61, %rs2;
	setp.lt.s16 	%p16, %rs9, 97;
	selp.b16 	%rs49, %rs48, %rs9, %p16;
	add.s16 	%rs50, %rs2, -26;
	setp.gt.s16 	%p17, %rs9, 122;
	selp.b16 	%rs51, %rs50, %rs49, %p17;
	and.b16  	%rs52, %rs51, 255;
	setp.ne.s16 	%p18, %rs52, %rs47;
	@%p18 bra 	$L__BB0_13;
	add.s16 	%rs53, %rs3, 2;
	cvt.s16.s8 	%rs54, %rs53;
	ld.global.u8 	%rs55, [%rd1+6];
	sub.s16 	%rs56, 94, %rs3;
	setp.lt.s16 	%p19, %rs54, 48;
	selp.b16 	%rs57, %rs56, %rs53, %p19;
	add.s16 	%rs58, %rs3, -7;
	setp.gt.s16 	%p20, %rs54, 57;
	selp.b16 	%rs59, %rs58, %rs57, %p20;
	and.b16  	%rs60, %rs59, 255;
	setp.ne.s16 	%p21, %rs60, %rs55;
	@%p21 bra 	$L__BB0_13;
	add.s16 	%rs61, %rs3, -2;
	cvt.s16.s8 	%rs62, %rs61;
	ld.global.u8 	%rs63, [%rd1+7];
	sub.s16 	%rs64, 98, %rs3;
	setp.lt.s16 	%p22, %rs62, 48;
	selp.b16 	%rs65, %rs64, %rs61, %p22;
	add.s16 	%rs66, %rs3, -11;
	setp.gt.s16 	%p23, %rs62, 57;
	selp.b16 	%rs67, %rs66, %rs65, %p23;
	and.b16  	%rs68, %rs67, 255;
	setp.ne.s16 	%p24, %rs68, %rs63;
	@%p24 bra 	$L__BB0_13;
	add.s16 	%rs69, %rs4, 4;
	cvt.s16.s8 	%rs70, %rs69;
	ld.global.u8 	%rs71, [%rd1+8];
	sub.s16 	%rs72, 92, %rs4;
	setp.lt.s16 	%p25, %rs70, 48;
	selp.b16 	%rs73, %rs72, %rs69, %p25;
	add.s16 	%rs74, %rs4, -5;
	setp.gt.s16 	%p26, %rs70, 57;
	selp.b16 	%rs75, %rs74, %rs73, %p26;
	and.b16  	%rs76, %rs75, 255;
	setp.ne.s16 	%p27, %rs76, %rs71;
	@%p27 bra 	$L__BB0_13;
	add.s16 	%rs77, %rs4, -4;
	cvt.s16.s8 	%rs78, %rs77;
	ld.global.u8 	%rs79, [%rd1+9];
	sub.s16 	%rs80, 100, %rs4;
	setp.lt.s16 	%p28, %rs78, 48;
	selp.b16 	%rs81, %rs80, %rs77, %p28;
	add.s16 	%rs82, %rs4, -13;
	setp.gt.s16 	%p29, %rs78, 57;
	selp.b16 	%rs83, %rs82, %rs81, %p29;
	and.b16  	%rs84, %rs83, 255;
	setp.ne.s16 	%p30, %rs84, %rs79;
	@%p30 bra 	$L__BB0_13;
	ld.global.u8 	%rs85, [%rd1+10];
	setp.ne.s16 	%p31, %rs85, 0;
	@%p31 bra 	$L__BB0_13;
	cvta.to.global.u64 	%rd18, %rd3;
	mov.b16 	%rs86, 1;
	st.global.u8 	[%rd18], %rs86;
	mov.b32 	%r15, 0;
$L__BB0_12:
	cvt.u64.u32 	%rd19, %r15;
	add.s64 	%rd20, %rd2, %rd19;
	ld.local.u8 	%rs87, [%rd20];
	add.s64 	%rd21, %rd1, %rd19;
	st.global.u8 	[%rd21], %rs87;
	add.s32 	%r15, %r15, 1;
	setp.ne.s16 	%p32, %rs87, 0;
	@%p32 bra 	$L__BB0_12;
$L__BB0_13:
	ret;

}


// ===== COMPILED SASS (sm_100) =====

	.target	sm_100

	.elftype	@"ET_EXEC"


//--------------------- .note.nv.tkinfo           --------------------------
	.section	.note.nv.tkinfo,"",@"SHT_NOTE"
	.sectionflags	@"SHF_NOTE_NV_TKINFO"
	.tkinfo
        /*0018*/ 	.word	0x00000002
        /*0030*/ 	.string	""
        /*0030*/ 	.string	"ptxas"
        /*0030*/ 	.string	"Cuda compilation tools, release 13.0, V13.0.88"
        /*0030*/ 	.string	"Build cuda_13.0.r13.0/compiler.36424714_0"
        /*0030*/ 	.string	"-arch sm_100 -m 64 "



//--------------------- .note.nv.cuinfo           --------------------------
	.section	.note.nv.cuinfo,"",@"SHT_NOTE"
	.sectionflags	@"SHF_NOTE_NV_CUINFO"
        /*0018*/ 	.short	0x0002
        /*001a*/ 	.short	0x0064
        /*001c*/ 	.short	0x0082
	.zero		2


//--------------------- .nv.info                  --------------------------
	.section	.nv.info,"",@"SHT_CUDA_INFO"
	.align	4


	//----- nvinfo : EIATTR_REGCOUNT
	.align		4
        /*0000*/ 	.byte	0x04, 0x2f
        /*0002*/ 	.short	(.L_1 - .L_0)
	.align		4
.L_0:
        /*0004*/ 	.word	index@(_Z12findPasswordPcS_S_Pb)
        /*0008*/ 	.word	0x00000012


	//----- nvinfo : EIATTR_FRAME_SIZE
	.align		4
.L_1:
        /*000c*/ 	.byte	0x04, 0x11
        /*000e*/ 	.short	(.L_3 - .L_2)
	.align		4
.L_2:
        /*0010*/ 	.word	index@(_Z12findPasswordPcS_S_Pb)
        /*0014*/ 	.word	0x00000008


	//----- nvinfo : EIATTR_MIN_STACK_SIZE
	.align		4
.L_3:
        /*0018*/ 	.byte	0x04, 0x12
        /*001a*/ 	.short	(.L_5 - .L_4)
	.align		4
.L_4:
        /*001c*/ 	.word	index@(_Z12findPasswordPcS_S_Pb)
        /*0020*/ 	.word	0x00000008
.L_5:


//--------------------- .nv.compat                --------------------------
	.section	.nv.compat,"",@"SHT_CUDA_COMPAT_INFO"
	.align	4
        /*0000*/ 	.byte	0x02, 0x09, 0x00, 0x00, 0x02, 0x02, 0x01, 0x00, 0x02, 0x05, 0x05, 0x00, 0x03, 0x07, 0x01, 0x01
        /*0010*/ 	.byte	0x02, 0x03, 0x00, 0x00, 0x02, 0x06, 0x01, 0x00, 0x04, 0x0b, 0x08, 0x00, 0x09, 0x00, 0x00, 0x00
        /*0020*/ 	.byte	0x00, 0x00, 0x00, 0x00


//--------------------- .nv.info._Z12findPasswordPcS_S_Pb --------------------------
	.section	.nv.info._Z12findPasswordPcS_S_Pb,"",@"SHT_CUDA_INFO"
	.sectionflags	@""
	.align	4


	//----- nvinfo : EIATTR_CUDA_API_VERSION
	.align		4
        /*0000*/ 	.byte	0x04, 0x37
        /*0002*/ 	.short	(.L_7 - .L_6)
.L_6:
        /*0004*/ 	.word	0x00000082


	//----- nvinfo : EIATTR_KPARAM_INFO
	.align		4
.L_7:
        /*0008*/ 	.byte	0x04, 0x17
        /*000a*/ 	.short	(.L_9 - .L_8)
.L_8:
        /*000c*/ 	.word	0x00000000
        /*0010*/ 	.short	0x0003
        /*0012*/ 	.short	0x0018
        /*0014*/ 	.byte	0x00, 0xf5, 0x21, 0x00


	//----- nvinfo : EIATTR_KPARAM_INFO
	.align		4
.L_9:
        /*0018*/ 	.byte	0x04, 0x17
        /*001a*/ 	.short	(.L_11 - .L_10)
.L_10:
        /*001c*/ 	.word	0x00000000
        /*0020*/ 	.short	0x0002
        /*0022*/ 	.short	0x0010
        /*0024*/ 	.byte	0x00, 0xf5, 0x21, 0x00


	//----- nvinfo : EIATTR_KPARAM_INFO
	.align		4
.L_11:
        /*0028*/ 	.byte	0x04, 0x17
        /*002a*/ 	.short	(.L_13 - .L_12)
.L_12:
        /*002c*/ 	.word	0x00000000
        /*0030*/ 	.short	0x0001
        /*0032*/ 	.short	0x0008
        /*0034*/ 	.byte	0x00, 0xf5, 0x21, 0x00


	//----- nvinfo : EIATTR_KPARAM_INFO
	.align		4
.L_13:
        /*0038*/ 	.byte	0x04, 0x17
        /*003a*/ 	.short	(.L_15 - .L_14)
.L_14:
        /*003c*/ 	.word	0x00000000
        /*0040*/ 	.short	0x0000
        /*0042*/ 	.short	0x0000
        /*0044*/ 	.byte	0x00, 0xf5, 0x21, 0x00


	//----- nvinfo : EIATTR_SPARSE_MMA_MASK
	.align		4
.L_15:
        /*0048*/ 	.byte	0x03, 0x50
        /*004a*/ 	.short	0x0000


	//----- nvinfo : EIATTR_MAXREG_COUNT
	.align		4
        /*004c*/ 	.byte	0x03, 0x1b
        /*004e*/ 	.short	0x00ff


	//----- nvinfo : EIATTR_MERCURY_ISA_VERSION
	.align		4
        /*0050*/ 	.byte	0x03, 0x5f
        /*0052*/ 	.short	0x0101


	//----- nvinfo : EIATTR_VRC_CTA_INIT_COUNT
	.align		4
        /*0054*/ 	.byte	0x02, 0x4a
	.zero		1
	.zero		1


	//----- nvinfo : EIATTR_EXIT_INSTR_OFFSETS
	.align		4
        /*0058*/ 	.byte	0x04, 0x1c
        /*005a*/ 	.short	(.L_17 - .L_16)


	//   ....[0]....
.L_16:
        /*005c*/ 	.word	0x00000280


	//   ....[1]....
        /*0060*/ 	.word	0x00000340


	//   ....[2]....
        /*0064*/ 	.word	0x00000400


	//   ....[3]....
        /*0068*/ 	.word	0x000004e0


	//   ....[4]....
        /*006c*/ 	.word	0x000005a0


	//   ....[5]....
        /*0070*/ 	.word	0x00000660


	//   ....[6]....
        /*0074*/ 	.word	0x00000720


	//   ....[7]....
        /*0078*/ 	.word	0x000007c0


	//   ....[8]....
        /*007c*/ 	.word	0x00000880


	//   ....[9]....
        /*0080*/ 	.word	0x00000920


	//   ....[10]....
        /*0084*/ 	.word	0x00000950


	//   ....[11]....
        /*0088*/ 	.word	0x00000a30


	//----- nvinfo : EIATTR_CRS_STACK_SIZE
	.align		4
.L_17:
        /*008c*/ 	.byte	0x04, 0x1e
        /*008e*/ 	.short	(.L_19 - .L_18)
.L_18:
        /*0090*/ 	.word	0x00000000


	//----- nvinfo : EIATTR_CBANK_PARAM_SIZE
	.align		4
.L_19:
        /*0094*/ 	.byte	0x03, 0x19
        /*0096*/ 	.short	0x0020


	//----- nvinfo : EIATTR_PARAM_CBANK
	.align		4
        /*0098*/ 	.byte	0x04, 0x0a
        /*009a*/ 	.short	(.L_21 - .L_20)
	.align		4
.L_20:
        /*009c*/ 	.word	index@(.nv.constant0._Z12findPasswordPcS_S_Pb)
        /*00a0*/ 	.short	0x0380
        /*00a2*/ 	.short	0x0020


	//----- nvinfo : EIATTR_SW_WAR
	.align		4
.L_21:
        /*00a4*/ 	.byte	0x04, 0x36
        /*00a6*/ 	.short	(.L_23 - .L_22)
.L_22:
        /*00a8*/ 	.word	0x00000008
.L_23:


//--------------------- .nv.callgraph             --------------------------
	.section	.nv.callgraph,"",@"SHT_CUDA_CALLGRAPH"
	.align	4
	.sectionentsize	8
	.align		4
        /*0000*/ 	.word	0x00000000
	.align		4
        /*0004*/ 	.word	0xffffffff
	.align		4
        /*0008*/ 	.word	0x00000000
	.align		4
        /*000c*/ 	.word	0xfffffffe
	.align		4
        /*0010*/ 	.word	0x00000000
	.align		4
        /*0014*/ 	.word	0xfffffffd
	.align		4
        /*0018*/ 	.word	0x00000000
	.align		4
        /*001c*/ 	.word	0xfffffffc


//--------------------- .text._Z12findPasswordPcS_S_Pb --------------------------
	.section	.text._Z12findPasswordPcS_S_Pb,"ax",@progbits
	.align	128
        .global         _Z12findPasswordPcS_S_Pb
        .type           _Z12findPasswordPcS_S_Pb,@function
        .size           _Z12findPasswordPcS_S_Pb,(.L_x_2 - _Z12findPasswordPcS_S_Pb)
        .other          _Z12findPasswordPcS_S_Pb,@"STO_CUDA_ENTRY STV_DEFAULT"
_Z12findPasswordPcS_S_Pb:
.text._Z12findPasswordPcS_S_Pb:
[----:B------:R-:W0:Y:S08]  /*0000*/  LDC R1, c[0x0][0x37c] ;  /* 0x0000df00ff017b82 */ /* 0x000e300000000800 */
[----:B------:R-:W1:Y:S01]  /*0010*/  S2UR UR4, SR_CTAID.X ;  /* 0x00000000000479c3 */ /* 0x000e620000002500 */
[----:B------:R-:W1:Y:S01]  /*0020*/  LDCU.128 UR8, c[0x0][0x380] ;  /* 0x00007000ff0877ac */ /* 0x000e620008000c00 */
[----:B------:R-:W2:Y:S01]  /*0030*/  S2R R10, SR_TID.X ;  /* 0x00000000000a7919 */ /* 0x000ea20000002100 */
[----:B0-----:R-:W-:Y:S01]  /*0040*/  VIADD R1, R1, 0xfffffff8 ;  /* 0xfffffff801017836 */ /* 0x001fe20000000000 */
[----:B------:R-:W0:Y:S01]  /*0050*/  LDCU.64 UR6, c[0x0][0x358] ;  /* 0x00006b00ff0677ac */ /* 0x000e220008000a00 */
[----:B------:R-:W3:Y:S01]  /*0060*/  S2R R12, SR_TID.Y ;  /* 0x00000000000c7919 */ /* 0x000ee20000002200 */
[----:B-1----:R-:W-:-:S04]  /*0070*/  UIADD3 UR4, UP0, UPT, UR4, UR8, URZ ;  /* 0x0000000804047290 */ /* 0x002fc8000ff1e0ff */
[----:B------:R-:W-:Y:S02]  /*0080*/  UIADD3.X UR5, UPT, UPT, URZ, UR9, URZ, UP0, !UPT ;  /* 0x00000009ff057290 */ /* 0x000fe400087fe4ff */
[----:B------:R-:W-:-:S04]  /*0090*/  IMAD.U32 R6, RZ, RZ, UR4 ;  /* 0x00000004ff067e24 */ /* 0x000fc8000f8e00ff */
[----:B------:R-:W-:Y:S01]  /*00a0*/  IMAD.U32 R7, RZ, RZ, UR5 ;  /* 0x00000005ff077e24 */ /* 0x000fe2000f8e00ff */
[----:B------:R-:W1:Y:S05]  /*00b0*/  S2UR UR4, SR_CTAID.Y ;  /* 0x00000000000479c3 */ /* 0x000e6a0000002600 */
[----:B0-----:R-:W4:Y:S01]  /*00c0*/  LDG.E.U8 R7, desc[UR6][R6.64] ;  /* 0x0000000606077981 */ /* 0x001f22000c1e1100 */
[----:B--2---:R-:W-:Y:S02]  /*00d0*/  IADD3 R10, P0, PT, R10, UR10, RZ ;  /* 0x0000000a0a0a7c10 */ /* 0x004fe4000ff1e0ff */
[----:B------:R-:W0:Y:S01]  /*00e0*/  LDC.64 R2, c[0x0][0x390] ;  /* 0x0000e400ff027b82 */ /* 0x000e220000000a00 */
[----:B---3--:R-:W-:-:S02]  /*00f0*/  IADD3 R12, P1, PT, R12, UR10, RZ ;  /* 0x0000000a0c0c7c10 */ /* 0x008fc4000ff3e0ff */
[----:B------:R-:W-:-:S03]  /*0100*/  IMAD.X R11, RZ, RZ, UR11, P0 ;  /* 0x0000000bff0b7e24 */ /* 0x000fc600080e06ff */
[----:B------:R-:W-:Y:S02]  /*0110*/  IMAD.X R13, RZ, RZ, UR11, P1 ;  /* 0x0000000bff0d7e24 */ /* 0x000fe400088e06ff */
[----:B------:R-:W2:Y:S04]  /*0120*/  LDG.E.U8 R4, desc[UR6][R10.64] ;  /* 0x000000060a047981 */ /* 0x000ea8000c1e1100 */
[----:B------:R-:W2:Y:S01]  /*0130*/  LDG.E.U8 R5, desc[UR6][R12.64] ;  /* 0x000000060c057981 */ /* 0x000ea2000c1e1100 */
[----:B-1----:R-:W-:-:S04]  /*0140*/  UIADD3 UR4, UP0, UPT, UR4, UR8, URZ ;  /* 0x0000000804047290 */ /* 0x002fc8000ff1e0ff */
[----:B------:R-:W-:Y:S02]  /*0150*/  UIADD3.X UR5, UPT, UPT, URZ, UR9, URZ, UP0, !UPT ;  /* 0x00000009ff057290 */ /* 0x000fe400087fe4ff */
[----:B------:R-:W-:Y:S01]  /*0160*/  IMAD.U32 R8, RZ, RZ, UR4 ;  /* 0x00000004ff087e24 */ /* 0x000fe2000f8e00ff */
[----:B0-----:R-:W3:Y:S03]  /*0170*/  LDG.E.U8 R15, desc[UR6][R2.64] ;  /* 0x00000006020f7981 */ /* 0x001ee6000c1e1100 */
[----:B------:R-:W-:-:S05]  /*0180*/  IMAD.U32 R9, RZ, RZ, UR5 ;  /* 0x00000005ff097e24 */ /* 0x000fca000f8e00ff */
[----:B------:R0:W5:Y:S01]  /*0190*/  LDG.E.U8 R6, desc[UR6][R8.64] ;  /* 0x0000000608067981 */ /* 0x000162000c1e1100 */
[----:B----4-:R-:W-:-:S05]  /*01a0*/  VIADD R0, R7, 0x2 ;  /* 0x0000000207007836 */ /* 0x010fca0000000000 */
[----:B------:R-:W-:-:S04]  /*01b0*/  PRMT R14, R0, 0x8880, RZ ;  /* 0x00008880000e7816 */ /* 0x000fc800000000ff */
[C---:B------:R-:W-:Y:S02]  /*01c0*/  ISETP.GE.AND P1, PT, R14.reuse, 0x61, PT ;  /* 0x000000610e00780c */ /* 0x040fe40003f26270 */
[----:B------:R-:W-:Y:S01]  /*01d0*/  ISETP.GT.AND P0, PT, R14, 0x7a, PT ;  /* 0x0000007a0e00780c */ /* 0x000fe20003f04270 */
[----:B------:R-:W-:-:S05]  /*01e0*/  IMAD.MOV R14, RZ, RZ, -R7 ;  /* 0x000000ffff0e7224 */ /* 0x000fca00078e0a07 */
[----:B------:R-:W-:-:S05]  /*01f0*/  PRMT R14, R14, 0x7710, RZ ;  /* 0x000077100e0e7816 */ /* 0x000fca00000000ff */
[----:B------:R-:W-:Y:S02]  /*0200*/  @!P1 VIADD R0, R14, 0xffffffc0 ;  /* 0xffffffc00e009836 */ /* 0x000fe40000000000 */
[----:B------:R-:W-:-:S05]  /*0210*/  @P0 VIADD R0, R7, 0xffffffe9 ;  /* 0xffffffe907000836 */ /* 0x000fca0000000000 */
[----:B0-----:R-:W-:-:S04]  /*0220*/  LOP3.LUT R8, R0, 0xff, RZ, 0xc0, !PT ;  /* 0x000000ff00087812 */ /* 0x001fc800078ec0ff */
[----:B---3--:R-:W-:Y:S02]  /*0230*/  ISETP.NE.AND P0, PT, R8, R15, PT ;  /* 0x0000000f0800720c */ /* 0x008fe40003f05270 */
[----:B--2---:R-:W-:Y:S02]  /*0240*/  PRMT R0, R4, 0x3340, R5 ;  /* 0x0000334004007816 */ /* 0x004fe40000000005 */
[----:B-----5:R-:W-:-:S04]  /*0250*/  PRMT R9, R7, 0x3340, R6 ;  /* 0x0000334007097816 */ /* 0x020fc80000000006 */
[----:B------:R-:W-:-:S05]  /*0260*/  PRMT R0, R9, 0x5410, R0 ;  /* 0x0000541009007816 */ /* 0x000fca0000000000 */
[----:B------:R0:W-:Y:S01]  /*0270*/  STL [R1], R0 ;  /* 0x0000000001007387 */ /* 0x0001e20000100800 */
[----:B------:R-:W-:Y:S05]  /*0280*/  @P0 EXIT ;  /* 0x000000000000094d */ /* 0x000fea0003800000 */
[----:B------:R-:W2:Y:S01]  /*0290*/  LDG.E.U8 R8, desc[UR6][R2.64+0x1] ;  /* 0x0000010602087981 */ /* 0x000ea2000c1e1100 */
[----:B0-----:R-:W-:-:S05]  /*02a0*/  VIADD R0, R7, 0xfffffffe ;  /* 0xfffffffe07007836 */ /* 0x001fca0000000000 */
[C---:B------:R-:W-:Y:S02]  /*02b0*/  PRMT R9, R0.reuse, 0x8880, RZ ;  /* 0x0000888000097816 */ /* 0x040fe400000000ff */
[----:B------:R-:W-:Y:S02]  /*02c0*/  PRMT R0, R0, 0x8880, RZ ;  /* 0x0000888000007816 */ /* 0x000fe400000000ff */
[C---:B------:R-:W-:Y:S02]  /*02d0*/  ISETP.GE.AND P1, PT, R9.reuse, 0x61, PT ;  /* 0x000000610900780c */ /* 0x040fe40003f26270 */
[----:B------:R-:W-:Y:S02]  /*02e0*/  ISETP.GT.AND P0, PT, R9, 0x7a, PT ;  /* 0x0000007a0900780c */ /* 0x000fe40003f04270 */
[----:B------:R-:W-:-:S09]  /*02f0*/  PRMT R0, R0, 0x7710, RZ ;  /* 0x0000771000007816 */ /* 0x000fd200000000ff */
[----:B------:R-:W-:Y:S02]  /*0300*/  @!P1 VIADD R0, R14, 0xffffffc4 ;  /* 0xffffffc40e009836 */ /* 0x000fe40000000000 */
[----:B------:R-:W-:-:S05]  /*0310*/  @P0 VIADD R0, R7, 0xffffffe5 ;  /* 0xffffffe507000836 */ /* 0x000fca0000000000 */
[----:B------:R-:W-:-:S04]  /*0320*/  LOP3.LUT R9, R0, 0xff, RZ, 0xc0, !PT ;  /* 0x000000ff00097812 */ /* 0x000fc800078ec0ff */
[----:B--2---:R-:W-:-:S13]  /*0330*/  ISETP.NE.AND P0, PT, R9, R8, PT ;  /* 0x000000080900720c */ /* 0x004fda0003f05270 */
[----:B------:R-:W-:Y:S05]  /*0340*/  @P0 EXIT ;  /* 0x000000000000094d */ /* 0x000fea0003800000 */
[----:B------:R-:W2:Y:S01]  /*0350*/  LDG.E.U8 R8, desc[UR6][R2.64+0x2] ;  /* 0x0000020602087981 */ /* 0x000ea2000c1e1100 */
[----:B------:R-:W-:-:S05]  /*0360*/  VIADD R0, R7, 0x1 ;  /* 0x0000000107007836 */ /* 0x000fca0000000000 */
        /* <DEDUP_REMOVED lines=15> */
[----:B------:R-:W-:Y:S01]  /*0460*/  ISETP.GT.AND P0, PT, R8, 0x7a, PT ;  /* 0x0000007a0800780c */ /* 0x000fe20003f04270 */
[----:B------:R-:W-:Y:S01]  /*0470*/  IMAD.MOV R8, RZ, RZ, -R6 ;  /* 0x000000ffff087224 */ /* 0x000fe200078e0a06 */
[----:B------:R-:W-:-:S04]  /*0480*/  PRMT R0, R0, 0x7710, RZ ;  /* 0x0000771000007816 */ /* 0x000fc800000000ff */
[----:B------:R-:W-:-:S05]  /*0490*/  PRMT R8, R8, 0x7710, RZ ;  /* 0x0000771008087816 */ /* 0x000fca00000000ff */
        /* <DEDUP_REMOVED lines=30> */
[----:B------:R-:W-:Y:S02]  /*0680*/  VIADD R0, R4, 0x2 ;  /* 0x0000000204007836 */ /* 0x000fe40000000000 */
[----:B------:R-:W-:-:S03]  /*0690*/  IMAD.MOV R8, RZ, RZ, -R4 ;  /* 0x000000ffff087224 */ /* 0x000fc600078e0a04 */
[----:B------:R-:W-:Y:S02]  /*06a0*/  PRMT R7, R0, 0x8880, RZ ;  /* 0x0000888000077816 */ /* 0x000fe400000000ff */
[----:B------:R-:W-:Y:S02]  /*06b0*/  PRMT R8, R8, 0x7710, RZ ;  /* 0x0000771008087816 */ /* 0x000fe400000000ff */
[C---:B------:R-:W-:Y:S02]  /*06c0*/  ISETP.GE.AND P1, PT, R7.reuse, 0x30, PT ;  /* 0x000000300700780c */ /* 0x040fe40003f26270 */
[----:B------:R-:W-:-:S11]  /*06d0*/  ISETP.GT.AND P0, PT, R7, 0x39, PT ;  /* 0x000000390700780c */ /* 0x000fd60003f04270 */
[----:B------:R-:W-:Y:S02]  /*06e0*/  @!P1 VIADD R0, R8, 0x5e ;  /* 0x0000005e08009836 */ /* 0x000fe40000000000 */
[----:B------:R-:W-:-:S05]  /*06f0*/  @P0 VIADD R0, R4, 0xfffffff9 ;  /* 0xfffffff904000836 */ /* 0x000fca0000000000 */
[----:B------:R-:W-:-:S04]  /*0700*/  LOP3.LUT R7, R0, 0xff, RZ, 0xc0, !PT ;  /* 0x000000ff00077812 */ /* 0x000fc800078ec0ff */
[----:B--2---:R-:W-:-:S13]  /*0710*/  ISETP.NE.AND P0, PT, R7, R6, PT ;  /* 0x000000060700720c */ /* 0x004fda0003f05270 */
[----:B------:R-:W-:Y:S05]  /*0720*/  @P0 EXIT ;  /* 0x000000000000094d */ /* 0x000fea0003800000 */
[----:B------:R-:W2:Y:S01]  /*0730*/  LDG.E.U8 R6, desc[UR6][R2.64+0x7] ;  /* 0x0000070602067981 */ /* 0x000ea2000c1e1100 */
[----:B------:R-:W-:-:S05]  /*0740*/  VIADD R0, R4, 0xfffffffe ;  /* 0xfffffffe04007836 */ /* 0x000fca0000000000 */
[----:B------:R-:W-:-:S04]  /*0750*/  PRMT R7, R0, 0x8880, RZ ;  /* 0x0000888000077816 */ /* 0x000fc800000000ff */
        /* <DEDUP_REMOVED lines=11> */
[----:B------:R-:W-:Y:S01]  /*0810*/  ISETP.GT.AND P0, PT, R6, 0x39, PT ;  /* 0x000000390600780c */ /* 0x000fe20003f04270 */
[----:B------:R-:W-:-:S05]  /*0820*/  IMAD.MOV R6, RZ, RZ, -R5 ;  /* 0x000000ffff067224 */ /* 0x000fca00078e0a05 */
        /* <DEDUP_REMOVED lines=16> */
[----:B------:R-:W2:Y:S02]  /*0930*/  LDG.E.U8 R2, desc[UR6][R2.64+0xa] ;  /* 0x00000a0602027981 */ /* 0x000ea4000c1e1100 */
[----:B--2---:R-:W-:-:S13]  /*0940*/  ISETP.NE.AND P0, PT, R2, RZ, PT ;  /* 0x000000ff0200720c */ /* 0x004fda0003f05270 */
[----:B------:R-:W-:Y:S05]  /*0950*/  @P0 EXIT ;  /* 0x000000000000094d */ /* 0x000fea0003800000 */
[----:B------:R-:W0:Y:S01]  /*0960*/  LDC.64 R2, c[0x0][0x398] ;  /* 0x0000e600ff027b82 */ /* 0x000e220000000a00 */
[----:B------:R-:W-:Y:S01]  /*0970*/  IMAD.MOV.U32 R4, RZ, RZ, 0x1 ;  /* 0x00000001ff047424 */ /* 0x000fe200078e00ff */
[----:B------:R-:W1:Y:S01]  /*0980*/  LDCU.64 UR4, c[0x0][0x390] ;  /* 0x00007200ff0477ac */ /* 0x000e620008000a00 */
[----:B------:R-:W-:-:S03]  /*0990*/  IMAD.MOV.U32 R0, RZ, RZ, RZ ;  /* 0x000000ffff007224 */ /* 0x000fc600078e00ff */
[----:B01----:R0:W-:Y:S04]  /*09a0*/  STG.E.U8 desc[UR6][R2.64], R4 ;  /* 0x0000000402007986 */ /* 0x0031e8000c101106 */
.L_x_0:
[----:B------:R-:W-:-:S06]  /*09b0*/  IMAD.IADD R5, R1, 0x1, R0 ;  /* 0x0000000101057824 */ /* 0x000fcc00078e0200 */
[----:B------:R-:W2:Y:S01]  /*09c0*/  LDL.U8 R5, [R5] ;  /* 0x0000000005057983 */ /* 0x000ea20000100000 */
[C---:B0-----:R-:W-:Y:S01]  /*09d0*/  IADD3 R2, P0, PT, R0.reuse, UR4, RZ ;  /* 0x0000000400027c10 */ /* 0x041fe2000ff1e0ff */
[----:B------:R-:W-:-:S04]  /*09e0*/  VIADD R0, R0, 0x1 ;  /* 0x0000000100007836 */ /* 0x000fc80000000000 */
[----:B------:R-:W-:-:S05]  /*09f0*/  IMAD.X R3, RZ, RZ, UR5, P0 ;  /* 0x00000005ff037e24 */ /* 0x000fca00080e06ff */
[----:B--2---:R1:W-:Y:S01]  /*0a00*/  STG.E.U8 desc[UR6][R2.64], R5 ;  /* 0x0000000502007986 */ /* 0x0043e2000c101106 */
[----:B------:R-:W-:-:S13]  /*0a10*/  ISETP.NE.AND P0, PT, R5, RZ, PT ;  /* 0x000000ff0500720c */ /* 0x000fda0003f05270 */
[----:B-1----:R-:W-:Y:S05]  /*0a20*/  @P0 BRA `(.L_x_0) ;  /* 0xfffffffc00e00947 */ /* 0x002fea000383ffff */
[----:B------:R-:W-:Y:S05]  /*0a30*/  EXIT ;  /* 0x000000000000794d */ /* 0x000fea0003800000 */
.L_x_1:
[----:B------:R-:W-:-:S00]  /*0a40*/  BRA `(.L_x_1) ;  /* 0xfffffffc00fc7947 */ /* 0x000fc0000383ffff */
[----:B------:R-:W-:-:S00]  /*0a50*/  NOP ;  /* 0x0000000000007918 */ /* 0x000fc00000000000 */
        /* <DEDUP_REMOVED lines=10> */
.L_x_2:


//--------------------- .nv.shared.reserved.0     --------------------------
	.section	.nv.shared.reserved.0,"aw",@nobits
	.weak		__nv_reservedSMEM_offset_0_alias
	.size		__nv_reservedSMEM_offset_0_alias, 0, 64
	.other		__nv_reservedSMEM_offset_0_alias,@"STO_CUDA_RESERVED_SHARED STV_DEFAULT"
__nv_reservedSMEM_offset_0_alias:
	.zero		0
	.zero		64


//--------------------- .nv.constant0._Z12findPasswordPcS_S_Pb --------------------------
	.section	.nv.constant0._Z12findPasswordPcS_S_Pb,"a",@progbits
	.sectionflags	@""
	.align	4
.nv.constant0._Z12findPasswordPcS_S_Pb:
	.zero		928


//--------------------- SYMBOLS --------------------------

	.type		.nv.reservedSmem.offset0,@object
	.size		.nv.reservedSmem.offset0,0x4
